	.headerflags	@"EF_CUDA_TEXMODE_UNIFIED EF_CUDA_64BIT_ADDRESS EF_CUDA_ACCELERATORS EF_CUDA_SM90 EF_CUDA_VIRTUAL_SM(EF_CUDA_SM90)"
	.elftype	@"ET_EXEC"


//--------------------- .nv.info                  --------------------------
	.section	.nv.info,"",@"SHT_CUDA_INFO"
	.align	4


	//----- nvinfo : EIATTR_REGCOUNT
	.align		4
        /*0000*/ 	.byte	0x04, 0x2f
        /*0002*/ 	.short	(.L_1 - .L_0)
	.align		4
.L_0:
        /*0004*/ 	.word	index@(triton_poi_fused_max_pool2d_with_indices_2)
        /*0008*/ 	.word	0x00000016


	//----- nvinfo : EIATTR_MIN_STACK_SIZE
	.align		4
.L_1:
        /*000c*/ 	.byte	0x04, 0x12
        /*000e*/ 	.short	(.L_3 - .L_2)
	.align		4
.L_2:
        /*0010*/ 	.word	index@(triton_poi_fused_max_pool2d_with_indices_2)
        /*0014*/ 	.word	0x00000000


	//----- nvinfo : EIATTR_FRAME_SIZE
	.align		4
.L_3:
        /*0018*/ 	.byte	0x04, 0x11
        /*001a*/ 	.short	(.L_5 - .L_4)
	.align		4
.L_4:
        /*001c*/ 	.word	index@(triton_poi_fused_max_pool2d_with_indices_2)
        /*0020*/ 	.word	0x00000000


	//----- nvinfo : EIATTR_MIN_STACK_SIZE
	.align		4
.L_5:
        /*0024*/ 	.byte	0x04, 0x12
        /*0026*/ 	.short	(.L_7 - .L_6)
	.align		4
.L_6:
        /*0028*/ 	.word	index@(triton_poi_fused_max_pool2d_with_indices_2)
        /*002c*/ 	.word	0x00000000
.L_7:


//--------------------- .nv.info.triton_poi_fused_max_pool2d_with_indices_2 --------------------------
	.section	.nv.info.triton_poi_fused_max_pool2d_with_indices_2,"",@"SHT_CUDA_INFO"
	.sectionflags	@""
	.align	4


	//----- nvinfo : EIATTR_CUDA_API_VERSION
	.align		4
        /*0000*/ 	.byte	0x04, 0x37
        /*0002*/ 	.short	(.L_9 - .L_8)
.L_8:
        /*0004*/ 	.word	0x0000007c


	//----- nvinfo : EIATTR_KPARAM_INFO
	.align		4
.L_9:
        /*0008*/ 	.byte	0x04, 0x17
        /*000a*/ 	.short	(.L_11 - .L_10)
.L_10:
        /*000c*/ 	.word	0x00000000
        /*0010*/ 	.short	0x0003
        /*0012*/ 	.short	0x0018
        /*0014*/ 	.byte	0x00, 0xf0, 0x11, 0x00


	//----- nvinfo : EIATTR_KPARAM_INFO
	.align		4
.L_11:
        /*0018*/ 	.byte	0x04, 0x17
        /*001a*/ 	.short	(.L_13 - .L_12)
.L_12:
        /*001c*/ 	.word	0x00000000
        /*0020*/ 	.short	0x0002
        /*0022*/ 	.short	0x0010
        /*0024*/ 	.byte	0x00, 0xf4, 0x21, 0x00


	//----- nvinfo : EIATTR_KPARAM_INFO
	.align		4
.L_13:
        /*0028*/ 	.byte	0x04, 0x17
        /*002a*/ 	.short	(.L_15 - .L_14)
.L_14:
        /*002c*/ 	.word	0x00000000
        /*0030*/ 	.short	0x0001
        /*0032*/ 	.short	0x0008
        /*0034*/ 	.byte	0x00, 0xf4, 0x21, 0x00


	//----- nvinfo : EIATTR_KPARAM_INFO
	.align		4
.L_15:
        /*0038*/ 	.byte	0x04, 0x17
        /*003a*/ 	.short	(.L_17 - .L_16)
.L_16:
        /*003c*/ 	.word	0x00000000
        /*0040*/ 	.short	0x0000
        /*0042*/ 	.short	0x0000
        /*0044*/ 	.byte	0x00, 0xf4, 0x21, 0x00


	//----- nvinfo : EIATTR_SPARSE_MMA_MASK
	.align		4
.L_17:
        /*0048*/ 	.byte	0x03, 0x50
        /*004a*/ 	.short	0x0000


	//----- nvinfo : EIATTR_MAXREG_COUNT
	.align		4
        /*004c*/ 	.byte	0x03, 0x1b
        /*004e*/ 	.short	0x00ff


	//----- nvinfo : EIATTR_EXIT_INSTR_OFFSETS
	.align		4
        /*0050*/ 	.byte	0x04, 0x1c
        /*0052*/ 	.short	(.L_19 - .L_18)


	//   ....[0]....
.L_18:
        /*0054*/ 	.word	0x000006d0


	//----- nvinfo : EIATTR_REQNTID
	.align		4
.L_19:
        /*0058*/ 	.byte	0x04, 0x10
        /*005a*/ 	.short	(.L_21 - .L_20)
.L_20:
        /*005c*/ 	.word	0x00000080
        /*0060*/ 	.word	0x00000001
        /*0064*/ 	.word	0x00000001


	//----- nvinfo : EIATTR_CBANK_PARAM_SIZE
	.align		4
.L_21:
        /*0068*/ 	.byte	0x03, 0x19
        /*006a*/ 	.short	0x001c


	//----- nvinfo : EIATTR_PARAM_CBANK
	.align		4
        /*006c*/ 	.byte	0x04, 0x0a
        /*006e*/ 	.short	(.L_23 - .L_22)
	.align		4
.L_22:
        /*0070*/ 	.word	index@(.nv.constant0.triton_poi_fused_max_pool2d_with_indices_2)
        /*0074*/ 	.short	0x0210
        /*0076*/ 	.short	0x001c


	//----- nvinfo : EIATTR_SW_WAR
	.align		4
.L_23:
        /*0078*/ 	.byte	0x04, 0x36
        /*007a*/ 	.short	(.L_25 - .L_24)
.L_24:
        /*007c*/ 	.word	0x00000008
.L_25:


//--------------------- .nv.callgraph             --------------------------
	.section	.nv.callgraph,"",@"SHT_CUDA_CALLGRAPH"
	.align	4
	.sectionentsize	8
	.align		4
        /*0000*/ 	.word	0x00000000
	.align		4
        /*0004*/ 	.word	0xffffffff
	.align		4
        /*0008*/ 	.word	0x00000000
	.align		4
        /*000c*/ 	.word	0xfffffffe
	.align		4
        /*0010*/ 	.word	0x00000000
	.align		4
        /*0014*/ 	.word	0xfffffffd
	.align		4
        /*0018*/ 	.word	0x00000000
	.align		4
        /*001c*/ 	.word	0xfffffffc


//--------------------- .text.triton_poi_fused_max_pool2d_with_indices_2 --------------------------
	.section	.text.triton_poi_fused_max_pool2d_with_indices_2,"ax",@progbits
	.align	128
        .global         triton_poi_fused_max_pool2d_with_indices_2
        .type           triton_poi_fused_max_pool2d_with_indices_2,@function
        .size           triton_poi_fused_max_pool2d_with_indices_2,(.L_x_1 - triton_poi_fused_max_pool2d_with_indices_2)
        .other          triton_poi_fused_max_pool2d_with_indices_2,@"STO_CUDA_ENTRY STV_DEFAULT"
triton_poi_fused_max_pool2d_with_indices_2:
.text.triton_poi_fused_max_pool2d_with_indices_2:
[----:B------:R-:W-:Y:S01]  /*0000*/  LDC R1, c[0x0][0x28] ;  /* 0x00000a00ff017b82 */ /* 0x000fe20000000800 */
[----:B------:R-:W1:Y:S01]  /*0010*/  S2R R0, SR_TID.X ;  /* 0x0000000000007919 */ /* 0x000e620000002100 */
[----:B------:R-:W-:Y:S01]  /*0020*/  ULDC.64 UR4, c[0x0][0x208] ;  /* 0x0000820000047ab9 */ /* 0x000fe20000000a00 */
[----:B------:R-:W2:Y:S01]  /*0030*/  S2R R3, SR_CTAID.X ;  /* 0x0000000000037919 */ /* 0x000ea20000002500 */
[----:B------:R-:W-:Y:S01]  /*0040*/  CS2R R18, SRZ ;  /* 0x0000000000127805 */ /* 0x000fe2000001ff00 */
[----:B------:R-:W-:Y:S01]  /*0050*/  ULDC.64 UR6, c[0x0][0x220] ;  /* 0x0000880000067ab9 */ /* 0x000fe20000000a00 */
[----:B-1----:R-:W-:Y:S02]  /*0060*/  LOP3.LUT R0, R0, 0x7f, RZ, 0xc0, !PT ;  /* 0x0000007f00007812 */ /* 0x002fe400078ec0ff */
[----:B--2---:R-:W-:-:S03]  /*0070*/  SHF.R.S32.HI R2, RZ, 0x18, R3 ;  /* 0x00000018ff027819 */ /* 0x004fc60000011403 */
[----:B------:R-:W-:Y:S01]  /*0080*/  IMAD R0, R3, 0x80, R0 ;  /* 0x0000008003007824 */ /* 0x000fe200078e0200 */
[----:B------:R-:W-:-:S04]  /*0090*/  SGXT R3, R2, 0x1 ;  /* 0x000000010203781a */ /* 0x000fc80000000200 */
[----:B------:R-:W-:Y:S02]  /*00a0*/  LEA.HI R4, R3, R0, RZ, 0x4 ;  /* 0x0000000003047211 */ /* 0x000fe400078f20ff */
[----:B------:R-:W1:Y:S02]  /*00b0*/  LDC.64 R2, c[0x0][0x210] ;  /* 0x00008400ff027b82 */ /* 0x000e640000000a00 */
[----:B------:R-:W-:Y:S02]  /*00c0*/  SHF.R.S32.HI R5, RZ, 0x4, R4 ;  /* 0x00000004ff057819 */ /* 0x000fe40000011404 */
[----:B------:R-:W-:Y:S02]  /*00d0*/  LOP3.LUT R7, R4, 0xfffffff0, RZ, 0xc0, !PT ;  /* 0xfffffff004077812 */ /* 0x000fe400078ec0ff */
[----:B------:R-:W-:-:S03]  /*00e0*/  LEA.HI R6, R5, R5, RZ, 0x4 ;  /* 0x0000000505067211 */ /* 0x000fc600078f20ff */
[----:B------:R-:W-:Y:S01]  /*00f0*/  IMAD.IADD R8, R0, 0x1, -R7 ;  /* 0x0000000100087824 */ /* 0x000fe200078e0a07 */
[----:B------:R-:W-:-:S03]  /*0100*/  LOP3.LUT R6, R6, 0xfffffff0, RZ, 0xc0, !PT ;  /* 0xfffffff006067812 */ /* 0x000fc600078ec0ff */
[C---:B------:R-:W-:Y:S02]  /*0110*/  IMAD R7, R5.reuse, 0x20, R8 ;  /* 0x0000002005077824 */ /* 0x040fe400078e0208 */
[----:B------:R-:W-:Y:S01]  /*0120*/  IMAD.IADD R9, R5, 0x1, -R6 ;  /* 0x0000000105097824 */ /* 0x000fe200078e0a06 */
[----:B------:R-:W-:Y:S01]  /*0130*/  CS2R R4, SRZ ;  /* 0x0000000000047805 */ /* 0x000fe2000001ff00 */
[----:B------:R-:W-:-:S03]  /*0140*/  IMAD.SHL.U32 R7, R7, 0x2, RZ ;  /* 0x0000000207077824 */ /* 0x000fc600078e00ff */
[----:B------:R-:W-:Y:S01]  /*0150*/  ISETP.GT.AND P0, PT, R9, RZ, PT ;  /* 0x000000ff0900720c */ /* 0x000fe20003f04270 */
[C---:B------:R-:W-:Y:S02]  /*0160*/  VIADD R11, R7.reuse, 0xffffffdf ;  /* 0xffffffdf070b7836 */ /* 0x040fe40000000000 */
[----:B------:R-:W-:Y:S01]  /*0170*/  VIADD R13, R7, 0xffffffe0 ;  /* 0xffffffe0070d7836 */ /* 0x000fe20000000000 */
[C---:B------:R-:W-:Y:S01]  /*0180*/  ISETP.GT.AND P3, PT, R8.reuse, RZ, P0 ;  /* 0x000000ff0800720c */ /* 0x040fe20000764270 */
[--C-:B-1----:R-:W-:Y:S01]  /*0190*/  IMAD.WIDE R10, R11, 0x4, R2.reuse ;  /* 0x000000040b0a7825 */ /* 0x102fe200078e0202 */
[C---:B------:R-:W-:Y:S02]  /*01a0*/  ISETP.GT.AND P1, PT, R8.reuse, -0x1, P0 ;  /* 0xffffffff0800780c */ /* 0x040fe40000724270 */
[----:B------:R-:W-:Y:S01]  /*01b0*/  ISETP.GT.AND P0, PT, R8, RZ, PT ;  /* 0x000000ff0800720c */ /* 0x000fe20003f04270 */
[----:B------:R-:W-:-:S04]  /*01c0*/  IMAD.WIDE R12, R13, 0x4, R2 ;  /* 0x000000040d0c7825 */ /* 0x000fc800078e0202 */
[----:B------:R-:W-:Y:S01]  /*01d0*/  VIADD R15, R7, 0xffffffe1 ;  /* 0xffffffe1070f7836 */ /* 0x000fe20000000000 */
[----:B------:R-:W-:Y:S01]  /*01e0*/  ISETP.GT.AND P0, PT, R9, -0x1, P0 ;  /* 0xffffffff0900780c */ /* 0x000fe20000704270 */
[----:B------:R-:W-:Y:S02]  /*01f0*/  IMAD.MOV.U32 R6, RZ, RZ, RZ ;  /* 0x000000ffff067224 */ /* 0x000fe400078e00ff */
[----:B------:R1:W2:Y:S01]  /*0200*/  @P3 LDG.E.EL R5, desc[UR4][R10.64] ;  /* 0x000000040a053981 */ /* 0x0002a2000c2e1900 */
[----:B------:R-:W-:-:S03]  /*0210*/  IMAD.WIDE R14, R15, 0x4, R2 ;  /* 0x000000040f0e7825 */ /* 0x000fc600078e0202 */
[----:B------:R3:W4:Y:S01]  /*0220*/  @P1 LDG.E.EL R4, desc[UR4][R12.64] ;  /* 0x000000040c041981 */ /* 0x000722000c2e1900 */
[----:B------:R-:W-:Y:S01]  /*0230*/  LOP3.LUT R8, R9, R8, RZ, 0xfc, !PT ;  /* 0x0000000809087212 */ /* 0x000fe200078efcff */
[----:B------:R-:W-:Y:S02]  /*0240*/  VIADD R17, R7, 0xffffffff ;  /* 0xffffffff07117836 */ /* 0x000fe40000000000 */
[----:B------:R5:W4:Y:S01]  /*0250*/  @P1 LDG.E.EL R6, desc[UR4][R14.64] ;  /* 0x000000040e061981 */ /* 0x000b22000c2e1900 */
[----:B------:R-:W-:Y:S02]  /*0260*/  ISETP.GT.AND P2, PT, R8, -0x1, PT ;  /* 0xffffffff0800780c */ /* 0x000fe40003f44270 */
[----:B------:R-:W-:Y:S01]  /*0270*/  CS2R R8, SRZ ;  /* 0x0000000000087805 */ /* 0x000fe2000001ff00 */
[----:B------:R-:W-:-:S05]  /*0280*/  IMAD.WIDE R16, R17, 0x4, R2 ;  /* 0x0000000411107825 */ /* 0x000fca00078e0202 */
[----:B------:R5:W4:Y:S01]  /*0290*/  @P0 LDG.E.EL R8, desc[UR4][R16.64] ;  /* 0x0000000410080981 */ /* 0x000b22000c2e1900 */
[----:B-1----:R-:W-:-:S05]  /*02a0*/  IMAD.WIDE R10, R7, 0x4, R2 ;  /* 0x00000004070a7825 */ /* 0x002fca00078e0202 */
[----:B------:R-:W4:Y:S01]  /*02b0*/  @P2 LDG.E.EL R18, desc[UR4][R10.64] ;  /* 0x000000040a122981 */ /* 0x000f22000c2e1900 */
[----:B---3--:R-:W-:-:S03]  /*02c0*/  VIADD R13, R7, 0x1f ;  /* 0x0000001f070d7836 */ /* 0x008fc60000000000 */
[----:B------:R-:W3:Y:S01]  /*02d0*/  @P2 LDG.E.EL R19, desc[UR4][R10.64+0x4] ;  /* 0x000004040a132981 */ /* 0x000ee2000c2e1900 */
[----:B------:R-:W-:-:S05]  /*02e0*/  IMAD.WIDE R12, R13, 0x4, R2 ;  /* 0x000000040d0c7825 */ /* 0x000fca00078e0202 */
[----:B------:R-:W3:Y:S01]  /*02f0*/  @P0 LDG.E.EL R9, desc[UR4][R12.64] ;  /* 0x000000040c090981 */ /* 0x000ee2000c2e1900 */
[----:B-----5:R-:W-:Y:S02]  /*0300*/  VIADD R15, R7, 0x20 ;  /* 0x00000020070f7836 */ /* 0x020fe40000000000 */
[----:B0-----:R-:W-:Y:S02]  /*0310*/  IMAD.MOV.U32 R16, RZ, RZ, RZ ;  /* 0x000000ffff107224 */ /* 0x001fe400078e00ff */
[----:B------:R-:W-:-:S04]  /*0320*/  IMAD.WIDE R14, R15, 0x4, R2 ;  /* 0x000000040f0e7825 */ /* 0x000fc800078e0202 */
[----:B------:R-:W-:Y:S01]  /*0330*/  VIADD R7, R7, 0x21 ;  /* 0x0000002107077836 */ /* 0x000fe20000000000 */
[----:B------:R-:W5:Y:S03]  /*0340*/  @P2 LDG.E.EL R16, desc[UR4][R14.64] ;  /* 0x000000040e102981 */ /* 0x000f66000c2e1900 */
[----:B------:R-:W-:-:S04]  /*0350*/  IMAD.WIDE R2, R7, 0x4, R2 ;  /* 0x0000000407027825 */ /* 0x000fc800078e0202 */
[----:B------:R-:W-:-:S06]  /*0360*/  IMAD.MOV.U32 R7, RZ, RZ, RZ ;  /* 0x000000ffff077224 */ /* 0x000fcc00078e00ff */
[----:B------:R0:W5:Y:S01]  /*0370*/  @P2 LDG.E.EL R7, desc[UR4][R2.64] ;  /* 0x0000000402072981 */ /* 0x000162000c2e1900 */
[----:B--2---:R-:W-:Y:S02]  /*0380*/  SEL R17, R5, 0xff800000, P3 ;  /* 0xff80000005117807 */ /* 0x004fe40001800000 */
[----:B----4-:R-:W-:-:S04]  /*0390*/  SEL R4, R4, 0xff800000, P1 ;  /* 0xff80000004047807 */ /* 0x010fc80000800000 */
[----:B------:R-:W-:Y:S02]  /*03a0*/  FSETP.GT.AND P3, PT, R4, R17, PT ;  /* 0x000000110400720b */ /* 0x000fe40003f64000 */
[----:B------:R-:W-:Y:S02]  /*03b0*/  SEL R5, R6, 0xff800000, P1 ;  /* 0xff80000006057807 */ /* 0x000fe40000800000 */
[----:B------:R-:W-:Y:S02]  /*03c0*/  FSETP.NAN.AND P1, PT, R4, R4, PT ;  /* 0x000000040400720b */ /* 0x000fe40003f28000 */
[----:B------:R-:W-:Y:S02]  /*03d0*/  FSETP.NAN.AND P5, PT, R5, R5, PT ;  /* 0x000000050500720b */ /* 0x000fe40003fa8000 */
[----:B------:R-:W-:-:S05]  /*03e0*/  SEL R8, R8, 0xff800000, P0 ;  /* 0xff80000008087807 */ /* 0x000fca0000000000 */
[----:B------:R-:W-:Y:S02]  /*03f0*/  @!P3 FSEL R4, R4, R17, P1 ;  /* 0x000000110404b208 */ /* 0x000fe40000800000 */
[----:B------:R-:W-:Y:S02]  /*0400*/  FSETP.NAN.AND P6, PT, R8, R8, PT ;  /* 0x000000080800720b */ /* 0x000fe40003fc8000 */
[----:B------:R-:W-:Y:S02]  /*0410*/  FSETP.GEU.AND P4, PT, R4, R5, PT ;  /* 0x000000050400720b */ /* 0x000fe40003f8e000 */
[----:B0-----:R-:W-:Y:S02]  /*0420*/  SEL R3, R18, 0xff800000, P2 ;  /* 0xff80000012037807 */ /* 0x001fe40001000000 */
[----:B------:R-:W-:Y:S02]  /*0430*/  @!P5 FSEL R5, R5, R4, !P4 ;  /* 0x000000040505d208 */ /* 0x000fe40006000000 */
[----:B------:R-:W-:-:S02]  /*0440*/  FSETP.NAN.AND P1, PT, R3, R3, PT ;  /* 0x000000030300720b */ /* 0x000fc40003f28000 */
[----:B------:R-:W-:Y:S02]  /*0450*/  FSETP.GEU.AND P5, PT, R5, R8, PT ;  /* 0x000000080500720b */ /* 0x000fe40003fae000 */
[----:B---3--:R-:W-:Y:S02]  /*0460*/  SEL R4, R19, 0xff800000, P2 ;  /* 0xff80000013047807 */ /* 0x008fe40001000000 */
[----:B------:R-:W-:Y:S02]  /*0470*/  @!P6 FSEL R8, R8, R5, !P5 ;  /* 0x000000050808e208 */ /* 0x000fe40006800000 */
[----:B------:R-:W-:Y:S02]  /*0480*/  SEL R9, R9, 0xff800000, P0 ;  /* 0xff80000009097807 */ /* 0x000fe40000000000 */
[----:B------:R-:W-:Y:S02]  /*0490*/  FSETP.NAN.AND P6, PT, R4, R4, PT ;  /* 0x000000040400720b */ /* 0x000fe40003fc8000 */
[----:B------:R-:W-:-:S04]  /*04a0*/  FSETP.GEU.AND P0, PT, R8, R3, PT ;  /* 0x000000030800720b */ /* 0x000fc80003f0e000 */
[----:B------:R-:W-:Y:S02]  /*04b0*/  @!P1 FSEL R3, R3, R8, !P0 ;  /* 0x0000000803039208 */ /* 0x000fe40004000000 */
[----:B------:R-:W-:Y:S02]  /*04c0*/  SEL R6, RZ, 0x1, !P3 ;  /* 0x00000001ff067807 */ /* 0x000fe40005800000 */
[----:B------:R-:W-:Y:S02]  /*04d0*/  FSETP.NAN.AND P3, PT, R9, R9, PT ;  /* 0x000000090900720b */ /* 0x000fe40003f68000 */
[----:B------:R-:W-:Y:S02]  /*04e0*/  FSETP.GEU.AND P1, PT, R3, R4, PT ;  /* 0x000000040300720b */ /* 0x000fe40003f2e000 */
[----:B-----5:R-:W-:Y:S02]  /*04f0*/  SEL R16, R16, 0xff800000, P2 ;  /* 0xff80000010107807 */ /* 0x020fe40001000000 */
[----:B------:R-:W-:-:S02]  /*0500*/  @!P6 FSEL R4, R4, R3, !P1 ;  /* 0x000000030404e208 */ /* 0x000fc40004800000 */
[----:B------:R-:W0:Y:S01]  /*0510*/  LDC.64 R2, c[0x0][0x218] ;  /* 0x00008600ff027b82 */ /* 0x000e220000000a00 */
[----:B------:R-:W-:Y:S02]  /*0520*/  SHF.R.S32.HI R5, RZ, 0x1f, R0 ;  /* 0x0000001fff057819 */ /* 0x000fe40000011400 */
[----:B------:R-:W-:Y:S02]  /*0530*/  SEL R6, R6, 0x2, P4 ;  /* 0x0000000206067807 */ /* 0x000fe40002000000 */
[----:B------:R-:W-:Y:S02]  /*0540*/  FSETP.NAN.AND P4, PT, R16, R16, PT ;  /* 0x000000101000720b */ /* 0x000fe40003f88000 */
[----:B------:R-:W-:Y:S02]  /*0550*/  FSETP.GEU.AND P6, PT, R4, R9, PT ;  /* 0x000000090400720b */ /* 0x000fe40003fce000 */
[----:B------:R-:W-:Y:S02]  /*0560*/  LEA.HI R5, R5, R0, RZ, 0xc ;  /* 0x0000000005057211 */ /* 0x000fe400078f60ff */
[----:B------:R-:W-:-:S02]  /*0570*/  SEL R6, R6, 0x3, P5 ;  /* 0x0000000306067807 */ /* 0x000fc40002800000 */
[----:B------:R-:W-:Y:S02]  /*0580*/  SEL R11, R7, 0xff800000, P2 ;  /* 0xff800000070b7807 */ /* 0x000fe40001000000 */
[----:B------:R-:W-:Y:S02]  /*0590*/  @!P3 FSEL R9, R9, R4, !P6 ;  /* 0x000000040909b208 */ /* 0x000fe40007000000 */
[C---:B------:R-:W-:Y:S01]  /*05a0*/  LOP3.LUT R7, R5.reuse, 0xfffff000, RZ, 0xc0, !PT ;  /* 0xfffff00005077812 */ /* 0x040fe200078ec0ff */
[----:B------:R-:W-:Y:S01]  /*05b0*/  IMAD.SHL.U32 R5, R5, 0x2, RZ ;  /* 0x0000000205057824 */ /* 0x000fe200078e00ff */
[----:B------:R-:W-:Y:S02]  /*05c0*/  SEL R6, R6, 0x4, P0 ;  /* 0x0000000406067807 */ /* 0x000fe40000000000 */
[----:B------:R-:W-:Y:S02]  /*05d0*/  FSETP.NAN.AND P2, PT, R11, R11, PT ;  /* 0x0000000b0b00720b */ /* 0x000fe40003f48000 */
[----:B------:R-:W-:-:S02]  /*05e0*/  FSETP.GEU.AND P3, PT, R9, R16, PT ;  /* 0x000000100900720b */ /* 0x000fc40003f6e000 */
[----:B------:R-:W-:Y:S02]  /*05f0*/  SEL R6, R6, 0x5, P1 ;  /* 0x0000000506067807 */ /* 0x000fe40000800000 */
[----:B------:R-:W-:Y:S02]  /*0600*/  LOP3.LUT R5, R5, 0xffffe000, RZ, 0xc0, !PT ;  /* 0xffffe00005057812 */ /* 0x000fe400078ec0ff */
[----:B------:R-:W-:Y:S02]  /*0610*/  @!P4 FSEL R16, R16, R9, !P3 ;  /* 0x000000091010c208 */ /* 0x000fe40005800000 */
[----:B------:R-:W-:Y:S02]  /*0620*/  SEL R6, R6, 0x6, P6 ;  /* 0x0000000606067807 */ /* 0x000fe40003000000 */
[----:B------:R-:W-:Y:S02]  /*0630*/  IADD3 R7, R5, R0, -R7 ;  /* 0x0000000005077210 */ /* 0x000fe40007ffe807 */
[----:B------:R-:W-:-:S02]  /*0640*/  FSETP.GEU.AND P0, PT, R16, R11, PT ;  /* 0x0000000b1000720b */ /* 0x000fc40003f0e000 */
[----:B------:R-:W-:Y:S02]  /*0650*/  IADD3 R4, P1, R0, UR6, RZ ;  /* 0x0000000600047c10 */ /* 0x000fe4000ff3e0ff */
[----:B------:R-:W-:Y:S01]  /*0660*/  SEL R6, R6, 0x7, P3 ;  /* 0x0000000706067807 */ /* 0x000fe20001800000 */
[----:B0-----:R-:W-:Y:S01]  /*0670*/  IMAD.WIDE R2, R7, 0x4, R2 ;  /* 0x0000000407027825 */ /* 0x001fe200078e0202 */
[----:B------:R-:W-:Y:S02]  /*0680*/  @!P2 SEL R11, R11, R16, !P0 ;  /* 0x000000100b0ba207 */ /* 0x000fe40004000000 */
[----:B------:R-:W-:Y:S02]  /*0690*/  LEA.HI.X.SX32 R5, R0, UR7, 0x1, P1 ;  /* 0x0000000700057c11 */ /* 0x000fe400088f0eff */
[----:B------:R-:W-:Y:S01]  /*06a0*/  SEL R7, R6, 0x8, P0 ;  /* 0x0000000806077807 */ /* 0x000fe20000000000 */
[----:B------:R-:W-:Y:S04]  /*06b0*/  STG.E desc[UR4][R2.64], R11 ;  /* 0x0000000b02007986 */ /* 0x000fe8000c101904 */
[----:B------:R-:W-:Y:S01]  /*06c0*/  STG.E.U8 desc[UR4][R4.64], R7 ;  /* 0x0000000704007986 */ /* 0x000fe2000c101104 */
[----:B------:R-:W-:Y:S05]  /*06d0*/  EXIT ;  /* 0x000000000000794d */ /* 0x000fea0003800000 */
.L_x_0:
[----:B------:R-:W-:-:S00]  /*06e0*/  BRA `(.L_x_0) ;  /* 0xfffffffc00fc7947 */ /* 0x000fc0000383ffff */
[----:B------:R-:W-:-:S00]  /*06f0*/  NOP ;  /* 0x0000000000007918 */ /* 0x000fc00000000000 */
        /* <DEDUP_REMOVED lines=8> */
.L_x_1:


//--------------------- .nv.constant0.triton_poi_fused_max_pool2d_with_indices_2 --------------------------
	.section	.nv.constant0.triton_poi_fused_max_pool2d_with_indices_2,"a",@progbits
	.sectionflags	@""
	.align	4
.nv.constant0.triton_poi_fused_max_pool2d_with_indices_2:
	.zero		556
